//
// Generated by NVIDIA NVVM Compiler
//
// Compiler Build ID: CL-36424714
// Cuda compilation tools, release 13.0, V13.0.88
// Based on NVVM 20.0.0
//

.version 9.0
.target sm_100
.address_size 64

	// .globl	druggability_score_kernel

.visible .entry druggability_score_kernel(
	.param .u64 .ptr .align 1 druggability_score_kernel_param_0,
	.param .u64 .ptr .align 1 druggability_score_kernel_param_1,
	.param .u64 .ptr .align 1 druggability_score_kernel_param_2,
	.param .u64 .ptr .align 1 druggability_score_kernel_param_3,
	.param .u64 .ptr .align 1 druggability_score_kernel_param_4,
	.param .u64 .ptr .align 1 druggability_score_kernel_param_5,
	.param .u64 .ptr .align 1 druggability_score_kernel_param_6,
	.param .u32 druggability_score_kernel_param_7,
	.param .u64 .ptr .align 1 druggability_score_kernel_param_8
)
{
	.reg .pred 	%p<2>;
	.reg .b32 	%r<6>;
	.reg .b32 	%f<15>;
	.reg .b64 	%rd<28>;

	ld.param.u64 	%rd2, [druggability_score_kernel_param_1];
	ld.param.u64 	%rd4, [druggability_score_kernel_param_3];
	ld.param.u64 	%rd5, [druggability_score_kernel_param_4];
	ld.param.u64 	%rd6, [druggability_score_kernel_param_5];
	ld.param.u64 	%rd7, [druggability_score_kernel_param_6];
	ld.param.u32 	%r2, [druggability_score_kernel_param_7];
	ld.param.u64 	%rd8, [druggability_score_kernel_param_8];
	mov.u32 	%r3, %ctaid.x;
	mov.u32 	%r4, %ntid.x;
	mov.u32 	%r5, %tid.x;
	mad.lo.s32 	%r1, %r3, %r4, %r5;
	setp.ge.s32 	%p1, %r1, %r2;
	@%p1 bra 	$L__BB0_2;
	ld.param.u64 	%rd27, [druggability_score_kernel_param_2];
	ld.param.u64 	%rd26, [druggability_score_kernel_param_0];
	cvta.to.global.u64 	%rd9, %rd26;
	cvta.to.global.u64 	%rd10, %rd2;
	cvta.to.global.u64 	%rd11, %rd27;
	cvta.to.global.u64 	%rd12, %rd4;
	cvta.to.global.u64 	%rd13, %rd5;
	cvta.to.global.u64 	%rd14, %rd6;
	cvta.to.global.u64 	%rd15, %rd7;
	cvta.to.global.u64 	%rd16, %rd8;
	mul.wide.s32 	%rd17, %r1, 4;
	add.s64 	%rd18, %rd9, %rd17;
	ld.global.f32 	%f1, [%rd18];
	add.s64 	%rd19, %rd10, %rd17;
	ld.global.f32 	%f2, [%rd19];
	mul.f32 	%f3, %f2, 0f3E4CCCCD;
	fma.rn.f32 	%f4, %f1, 0f3E19999A, %f3;
	add.s64 	%rd20, %rd11, %rd17;
	ld.global.f32 	%f5, [%rd20];
	fma.rn.f32 	%f6, %f5, 0f3E19999A, %f4;
	add.s64 	%rd21, %rd12, %rd17;
	ld.global.f32 	%f7, [%rd21];
	fma.rn.f32 	%f8, %f7, 0f3E19999A, %f6;
	add.s64 	%rd22, %rd13, %rd17;
	ld.global.f32 	%f9, [%rd22];
	fma.rn.f32 	%f10, %f9, 0f3DCCCCCD, %f8;
	add.s64 	%rd23, %rd14, %rd17;
	ld.global.f32 	%f11, [%rd23];
	fma.rn.f32 	%f12, %f11, 0f3D4CCCCD, %f10;
	add.s64 	%rd24, %rd15, %rd17;
	ld.global.f32 	%f13, [%rd24];
	fma.rn.f32 	%f14, %f13, 0f3DCCCCCD, %f12;
	add.s64 	%rd25, %rd16, %rd17;
	st.global.f32 	[%rd25], %f14;
$L__BB0_2:
	ret;

}


// ===== COMPILED SASS (sm_100) =====

	.target	sm_100

	.elftype	@"ET_EXEC"


//--------------------- .note.nv.tkinfo           --------------------------
	.section	.note.nv.tkinfo,"",@"SHT_NOTE"
	.sectionflags	@"SHF_NOTE_NV_TKINFO"
	.tkinfo
        /*0018*/ 	.word	0x00000002
        /*0030*/ 	.string	""
        /*0030*/ 	.string	"ptxas"
        /*0030*/ 	.string	"Cuda compilation tools, release 13.0, V13.0.88"
        /*0030*/ 	.string	"Build cuda_13.0.r13.0/compiler.36424714_0"
        /*0030*/ 	.string	"-arch sm_100 -m 64 "



//--------------------- .note.nv.cuinfo           --------------------------
	.section	.note.nv.cuinfo,"",@"SHT_NOTE"
	.sectionflags	@"SHF_NOTE_NV_CUINFO"
        /*0018*/ 	.short	0x0002
        /*001a*/ 	.short	0x0064
        /*001c*/ 	.short	0x0082
	.zero		2


//--------------------- .nv.info                  --------------------------
	.section	.nv.info,"",@"SHT_CUDA_INFO"
	.align	4


	//----- nvinfo : EIATTR_REGCOUNT
	.align		4
        /*0000*/ 	.byte	0x04, 0x2f
        /*0002*/ 	.short	(.L_1 - .L_0)
	.align		4
.L_0:
        /*0004*/ 	.word	index@(druggability_score_kernel)
        /*0008*/ 	.word	0x00000014


	//----- nvinfo : EIATTR_FRAME_SIZE
	.align		4
.L_1:
        /*000c*/ 	.byte	0x04, 0x11
        /*000e*/ 	.short	(.L_3 - .L_2)
	.align		4
.L_2:
        /*0010*/ 	.word	index@(druggability_score_kernel)
        /*0014*/ 	.word	0x00000000


	//----- nvinfo : EIATTR_MIN_STACK_SIZE
	.align		4
.L_3:
        /*0018*/ 	.byte	0x04, 0x12
        /*001a*/ 	.short	(.L_5 - .L_4)
	.align		4
.L_4:
        /*001c*/ 	.word	index@(druggability_score_kernel)
        /*0020*/ 	.word	0x00000000
.L_5:


//--------------------- .nv.compat                --------------------------
	.section	.nv.compat,"",@"SHT_CUDA_COMPAT_INFO"
	.align	4
        /*0000*/ 	.byte	0x02, 0x09, 0x00, 0x00, 0x02, 0x02, 0x01, 0x00, 0x02, 0x05, 0x05, 0x00, 0x03, 0x07, 0x01, 0x01
        /*0010*/ 	.byte	0x02, 0x03, 0x00, 0x00, 0x02, 0x06, 0x01, 0x00, 0x04, 0x0b, 0x08, 0x00, 0x09, 0x00, 0x00, 0x00
        /*0020*/ 	.byte	0x00, 0x00, 0x00, 0x00


//--------------------- .nv.info.druggability_score_kernel --------------------------
	.section	.nv.info.druggability_score_kernel,"",@"SHT_CUDA_INFO"
	.sectionflags	@""
	.align	4


	//----- nvinfo : EIATTR_CUDA_API_VERSION
	.align		4
        /*0000*/ 	.byte	0x04, 0x37
        /*0002*/ 	.short	(.L_7 - .L_6)
.L_6:
        /*0004*/ 	.word	0x00000082


	//----- nvinfo : EIATTR_KPARAM_INFO
	.align		4
.L_7:
        /*0008*/ 	.byte	0x04, 0x17
        /*000a*/ 	.short	(.L_9 - .L_8)
.L_8:
        /*000c*/ 	.word	0x00000000
        /*0010*/ 	.short	0x0008
        /*0012*/ 	.short	0x0040
        /*0014*/ 	.byte	0x00, 0xf5, 0x21, 0x00


	//----- nvinfo : EIATTR_KPARAM_INFO
	.align		4
.L_9:
        /*0018*/ 	.byte	0x04, 0x17
        /*001a*/ 	.short	(.L_11 - .L_10)
.L_10:
        /*001c*/ 	.word	0x00000000
        /*0020*/ 	.short	0x0007
        /*0022*/ 	.short	0x0038
        /*0024*/ 	.byte	0x00, 0xf0, 0x11, 0x00


	//----- nvinfo : EIATTR_KPARAM_INFO
	.align		4
.L_11:
        /*0028*/ 	.byte	0x04, 0x17
        /*002a*/ 	.short	(.L_13 - .L_12)
.L_12:
        /*002c*/ 	.word	0x00000000
        /*0030*/ 	.short	0x0006
        /*0032*/ 	.short	0x0030
        /*0034*/ 	.byte	0x00, 0xf5, 0x21, 0x00


	//----- nvinfo : EIATTR_KPARAM_INFO
	.align		4
.L_13:
        /*0038*/ 	.byte	0x04, 0x17
        /*003a*/ 	.short	(.L_15 - .L_14)
.L_14:
        /*003c*/ 	.word	0x00000000
        /*0040*/ 	.short	0x0005
        /*0042*/ 	.short	0x0028
        /*0044*/ 	.byte	0x00, 0xf5, 0x21, 0x00


	//----- nvinfo : EIATTR_KPARAM_INFO
	.align		4
.L_15:
        /*0048*/ 	.byte	0x04, 0x17
        /*004a*/ 	.short	(.L_17 - .L_16)
.L_16:
        /*004c*/ 	.word	0x00000000
        /*0050*/ 	.short	0x0004
        /*0052*/ 	.short	0x0020
        /*0054*/ 	.byte	0x00, 0xf5, 0x21, 0x00


	//----- nvinfo : EIATTR_KPARAM_INFO
	.align		4
.L_17:
        /*0058*/ 	.byte	0x04, 0x17
        /*005a*/ 	.short	(.L_19 - .L_18)
.L_18:
        /*005c*/ 	.word	0x00000000
        /*0060*/ 	.short	0x0003
        /*0062*/ 	.short	0x0018
        /*0064*/ 	.byte	0x00, 0xf5, 0x21, 0x00


	//----- nvinfo : EIATTR_KPARAM_INFO
	.align		4
.L_19:
        /*0068*/ 	.byte	0x04, 0x17
        /*006a*/ 	.short	(.L_21 - .L_20)
.L_20:
        /*006c*/ 	.word	0x00000000
        /*0070*/ 	.short	0x0002
        /*0072*/ 	.short	0x0010
        /*0074*/ 	.byte	0x00, 0xf5, 0x21, 0x00


	//----- nvinfo : EIATTR_KPARAM_INFO
	.align		4
.L_21:
        /*0078*/ 	.byte	0x04, 0x17
        /*007a*/ 	.short	(.L_23 - .L_22)
.L_22:
        /*007c*/ 	.word	0x00000000
        /*0080*/ 	.short	0x0001
        /*0082*/ 	.short	0x0008
        /*0084*/ 	.byte	0x00, 0xf5, 0x21, 0x00


	//----- nvinfo : EIATTR_KPARAM_INFO
	.align		4
.L_23:
        /*0088*/ 	.byte	0x04, 0x17
        /*008a*/ 	.short	(.L_25 - .L_24)
.L_24:
        /*008c*/ 	.word	0x00000000
        /*0090*/ 	.short	0x0000
        /*0092*/ 	.short	0x0000
        /*0094*/ 	.byte	0x00, 0xf5, 0x21, 0x00


	//----- nvinfo : EIATTR_SPARSE_MMA_MASK
	.align		4
.L_25:
        /*0098*/ 	.byte	0x03, 0x50
        /*009a*/ 	.short	0x0000


	//----- nvinfo : EIATTR_MAXREG_COUNT
	.align		4
        /*009c*/ 	.byte	0x03, 0x1b
        /*009e*/ 	.short	0x00ff


	//----- nvinfo : EIATTR_MERCURY_ISA_VERSION
	.align		4
        /*00a0*/ 	.byte	0x03, 0x5f
        /*00a2*/ 	.short	0x0101


	//----- nvinfo : EIATTR_VRC_CTA_INIT_COUNT
	.align		4
        /*00a4*/ 	.byte	0x02, 0x4a
	.zero		1
	.zero		1


	//----- nvinfo : EIATTR_EXIT_INSTR_OFFSETS
	.align		4
        /*00a8*/ 	.byte	0x04, 0x1c
        /*00aa*/ 	.short	(.L_27 - .L_26)


	//   ....[0]....
.L_26:
        /*00ac*/ 	.word	0x00000070


	//   ....[1]....
        /*00b0*/ 	.word	0x00000280


	//----- nvinfo : EIATTR_CBANK_PARAM_SIZE
	.align		4
.L_27:
        /*00b4*/ 	.byte	0x03, 0x19
        /*00b6*/ 	.short	0x0048


	//----- nvinfo : EIATTR_PARAM_CBANK
	.align		4
        /*00b8*/ 	.byte	0x04, 0x0a
        /*00ba*/ 	.short	(.L_29 - .L_28)
	.align		4
.L_28:
        /*00bc*/ 	.word	index@(.nv.constant0.druggability_score_kernel)
        /*00c0*/ 	.short	0x0380
        /*00c2*/ 	.short	0x0048


	//----- nvinfo : EIATTR_SW_WAR
	.align		4
.L_29:
        /*00c4*/ 	.byte	0x04, 0x36
        /*00c6*/ 	.short	(.L_31 - .L_30)
.L_30:
        /*00c8*/ 	.word	0x00000008
.L_31:


//--------------------- .nv.callgraph             --------------------------
	.section	.nv.callgraph,"",@"SHT_CUDA_CALLGRAPH"
	.align	4
	.sectionentsize	8
	.align		4
        /*0000*/ 	.word	0x00000000
	.align		4
        /*0004*/ 	.word	0xffffffff
	.align		4
        /*0008*/ 	.word	0x00000000
	.align		4
        /*000c*/ 	.word	0xfffffffe
	.align		4
        /*0010*/ 	.word	0x00000000
	.align		4
        /*0014*/ 	.word	0xfffffffd
	.align		4
        /*0018*/ 	.word	0x00000000
	.align		4
        /*001c*/ 	.word	0xfffffffc


//--------------------- .text.druggability_score_kernel --------------------------
	.section	.text.druggability_score_kernel,"ax",@progbits
	.align	128
        .global         druggability_score_kernel
        .type           druggability_score_kernel,@function
        .size           druggability_score_kernel,(.L_x_1 - druggability_score_kernel)
        .other          druggability_score_kernel,@"STO_CUDA_ENTRY STV_DEFAULT"
druggability_score_kernel:
.text.druggability_score_kernel:
[----:B------:R-:W-:Y:S01]  /*0000*/  LDC R1, c[0x0][0x37c] ;  /* 0x0000df00ff017b82 */ /* 0x000fe20000000800 */
[----:B------:R-:W0:Y:S07]  /*0010*/  S2R R3, SR_TID.X ;  /* 0x0000000000037919 */ /* 0x000e2e0000002100 */
[----:B------:R-:W0:Y:S01]  /*0020*/  S2UR UR4, SR_CTAID.X ;  /* 0x00000000000479c3 */ /* 0x000e220000002500 */
[----:B------:R-:W1:Y:S07]  /*0030*/  LDCU UR5, c[0x0][0x3b8] ;  /* 0x00007700ff0577ac */ /* 0x000e6e0008000800 */
[----:B------:R-:W0:Y:S02]  /*0040*/  LDC R0, c[0x0][0x360] ;  /* 0x0000d800ff007b82 */ /* 0x000e240000000800 */
[----:B0-----:R-:W-:-:S05]  /*0050*/  IMAD R0, R0, UR4, R3 ;  /* 0x0000000400007c24 */ /* 0x001fca000f8e0203 */
[----:B-1----:R-:W-:-:S13]  /*0060*/  ISETP.GE.AND P0, PT, R0, UR5, PT ;  /* 0x0000000500007c0c */ /* 0x002fda000bf06270 */
[----:B------:R-:W-:Y:S05]  /*0070*/  @P0 EXIT ;  /* 0x000000000000094d */ /* 0x000fea0003800000 */
[----:B------:R-:W0:Y:S01]  /*0080*/  LDC.64 R8, c[0x0][0x388] ;  /* 0x0000e200ff087b82 */ /* 0x000e220000000a00 */
[----:B------:R-:W1:Y:S07]  /*0090*/  LDCU.64 UR4, c[0x0][0x358] ;  /* 0x00006b00ff0477ac */ /* 0x000e6e0008000a00 */
[----:B------:R-:W2:Y:S08]  /*00a0*/  LDC.64 R10, c[0x0][0x380] ;  /* 0x0000e000ff0a7b82 */ /* 0x000eb00000000a00 */
[----:B------:R-:W3:Y:S08]  /*00b0*/  LDC.64 R12, c[0x0][0x390] ;  /* 0x0000e400ff0c7b82 */ /* 0x000ef00000000a00 */
[----:B------:R-:W4:Y:S01]  /*00c0*/  LDC.64 R14, c[0x0][0x398] ;  /* 0x0000e600ff0e7b82 */ /* 0x000f220000000a00 */
[----:B0-----:R-:W-:-:S06]  /*00d0*/  IMAD.WIDE R8, R0, 0x4, R8 ;  /* 0x0000000400087825 */ /* 0x001fcc00078e0208 */
[----:B-1----:R-:W5:Y:S01]  /*00e0*/  LDG.E R8, desc[UR4][R8.64] ;  /* 0x0000000408087981 */ /* 0x002f62000c1e1900 */
[----:B------:R-:W0:Y:S01]  /*00f0*/  LDC.64 R6, c[0x0][0x3a0] ;  /* 0x0000e800ff067b82 */ /* 0x000e220000000a00 */
[----:B--2---:R-:W-:-:S06]  /*0100*/  IMAD.WIDE R10, R0, 0x4, R10 ;  /* 0x00000004000a7825 */ /* 0x004fcc00078e020a */
[----:B------:R-:W2:Y:S01]  /*0110*/  LDG.E R10, desc[UR4][R10.64] ;  /* 0x000000040a0a7981 */ /* 0x000ea2000c1e1900 */
[----:B------:R-:W1:Y:S08]  /*0120*/  LDC.64 R4, c[0x0][0x3a8] ;  /* 0x0000ea00ff047b82 */ /* 0x000e700000000a00 */
[----:B------:R-:W1:Y:S01]  /*0130*/  LDC.64 R2, c[0x0][0x3b0] ;  /* 0x0000ec00ff027b82 */ /* 0x000e620000000a00 */
[----:B---3--:R-:W-:-:S04]  /*0140*/  IMAD.WIDE R12, R0, 0x4, R12 ;  /* 0x00000004000c7825 */ /* 0x008fc800078e020c */
[C---:B----4-:R-:W-:Y:S02]  /*0150*/  IMAD.WIDE R14, R0.reuse, 0x4, R14 ;  /* 0x00000004000e7825 */ /* 0x050fe400078e020e */
[----:B------:R-:W3:Y:S02]  /*0160*/  LDG.E R12, desc[UR4][R12.64] ;  /* 0x000000040c0c7981 */ /* 0x000ee4000c1e1900 */
[C---:B0-----:R-:W-:Y:S02]  /*0170*/  IMAD.WIDE R6, R0.reuse, 0x4, R6 ;  /* 0x0000000400067825 */ /* 0x041fe400078e0206 */
[----:B------:R-:W4:Y:S04]  /*0180*/  LDG.E R14, desc[UR4][R14.64] ;  /* 0x000000040e0e7981 */ /* 0x000f28000c1e1900 */
[----:B------:R-:W4:Y:S01]  /*0190*/  LDG.E R6, desc[UR4][R6.64] ;  /* 0x0000000406067981 */ /* 0x000f22000c1e1900 */
[----:B-1----:R-:W-:-:S06]  /*01a0*/  IMAD.WIDE R4, R0, 0x4, R4 ;  /* 0x0000000400047825 */ /* 0x002fcc00078e0204 */
[----:B------:R-:W4:Y:S01]  /*01b0*/  LDG.E R4, desc[UR4][R4.64] ;  /* 0x0000000404047981 */ /* 0x000f22000c1e1900 */
[C---:B------:R-:W-:Y:S02]  /*01c0*/  IMAD.WIDE R16, R0.reuse, 0x4, R2 ;  /* 0x0000000400107825 */ /* 0x040fe400078e0202 */
[----:B------:R-:W0:Y:S04]  /*01d0*/  LDC.64 R2, c[0x0][0x3c0] ;  /* 0x0000f000ff027b82 */ /* 0x000e280000000a00 */
[----:B------:R-:W4:Y:S01]  /*01e0*/  LDG.E R16, desc[UR4][R16.64] ;  /* 0x0000000410107981 */ /* 0x000f22000c1e1900 */
[----:B0-----:R-:W-:-:S04]  /*01f0*/  IMAD.WIDE R2, R0, 0x4, R2 ;  /* 0x0000000400027825 */ /* 0x001fc800078e0202 */
[----:B-----5:R-:W-:-:S04]  /*0200*/  FMUL R9, R8, 0.20000000298023223877 ;  /* 0x3e4ccccd08097820 */ /* 0x020fc80000400000 */
[----:B--2---:R-:W-:-:S04]  /*0210*/  FFMA R9, R10, 0.15000000596046447754, R9 ;  /* 0x3e19999a0a097823 */ /* 0x004fc80000000009 */
[----:B---3--:R-:W-:-:S04]  /*0220*/  FFMA R9, R12, 0.15000000596046447754, R9 ;  /* 0x3e19999a0c097823 */ /* 0x008fc80000000009 */
[----:B----4-:R-:W-:-:S04]  /*0230*/  FFMA R9, R14, 0.15000000596046447754, R9 ;  /* 0x3e19999a0e097823 */ /* 0x010fc80000000009 */
[----:B------:R-:W-:-:S04]  /*0240*/  FFMA R9, R6, 0.10000000149011611938, R9 ;  /* 0x3dcccccd06097823 */ /* 0x000fc80000000009 */
[----:B------:R-:W-:-:S04]  /*0250*/  FFMA R9, R4, 0.050000000745058059692, R9 ;  /* 0x3d4ccccd04097823 */ /* 0x000fc80000000009 */
[----:B------:R-:W-:-:S05]  /*0260*/  FFMA R9, R16, 0.10000000149011611938, R9 ;  /* 0x3dcccccd10097823 */ /* 0x000fca0000000009 */
[----:B------:R-:W-:Y:S01]  /*0270*/  STG.E desc[UR4][R2.64], R9 ;  /* 0x0000000902007986 */ /* 0x000fe2000c101904 */
[----:B------:R-:W-:Y:S05]  /*0280*/  EXIT ;  /* 0x000000000000794d */ /* 0x000fea0003800000 */
.L_x_0:
[----:B------:R-:W-:-:S00]  /*0290*/  BRA `(.L_x_0) ;  /* 0xfffffffc00fc7947 */ /* 0x000fc0000383ffff */
[----:B------:R-:W-:-:S00]  /*02a0*/  NOP ;  /* 0x0000000000007918 */ /* 0x000fc00000000000 */
        /* <DEDUP_REMOVED lines=13> */
.L_x_1:


//--------------------- .nv.shared.reserved.0     --------------------------
	.section	.nv.shared.reserved.0,"aw",@nobits
	.weak		__nv_reservedSMEM_offset_0_alias
	.size		__nv_reservedSMEM_offset_0_alias, 0, 64
	.other		__nv_reservedSMEM_offset_0_alias,@"STO_CUDA_RESERVED_SHARED STV_DEFAULT"
__nv_reservedSMEM_offset_0_alias:
	.zero		0
	.zero		64


//--------------------- .nv.constant0.druggability_score_kernel --------------------------
	.section	.nv.constant0.druggability_score_kernel,"a",@progbits
	.sectionflags	@""
	.align	4
.nv.constant0.druggability_score_kernel:
	.zero		968


//--------------------- SYMBOLS --------------------------

	.type		.nv.reservedSmem.offset0,@object
	.size		.nv.reservedSmem.offset0,0x4
